	.headerflags	@"EF_CUDA_TEXMODE_UNIFIED EF_CUDA_64BIT_ADDRESS EF_CUDA_ACCELERATORS EF_CUDA_SM90 EF_CUDA_VIRTUAL_SM(EF_CUDA_SM90)"
	.elftype	@"ET_EXEC"


//--------------------- .nv.info                  --------------------------
	.section	.nv.info,"",@"SHT_CUDA_INFO"
	.align	4


	//----- nvinfo : EIATTR_REGCOUNT
	.align		4
        /*0000*/ 	.byte	0x04, 0x2f
        /*0002*/ 	.short	(.L_1 - .L_0)
	.align		4
.L_0:
        /*0004*/ 	.word	index@(triton_poi_fused_sigmoid_0)
        /*0008*/ 	.word	0x0000000a


	//----- nvinfo : EIATTR_MIN_STACK_SIZE
	.align		4
.L_1:
        /*000c*/ 	.byte	0x04, 0x12
        /*000e*/ 	.short	(.L_3 - .L_2)
	.align		4
.L_2:
        /*0010*/ 	.word	index@(triton_poi_fused_sigmoid_0)
        /*0014*/ 	.word	0x00000000


	//----- nvinfo : EIATTR_FRAME_SIZE
	.align		4
.L_3:
        /*0018*/ 	.byte	0x04, 0x11
        /*001a*/ 	.short	(.L_5 - .L_4)
	.align		4
.L_4:
        /*001c*/ 	.word	index@(triton_poi_fused_sigmoid_0)
        /*0020*/ 	.word	0x00000000


	//----- nvinfo : EIATTR_MIN_STACK_SIZE
	.align		4
.L_5:
        /*0024*/ 	.byte	0x04, 0x12
        /*0026*/ 	.short	(.L_7 - .L_6)
	.align		4
.L_6:
        /*0028*/ 	.word	index@(triton_poi_fused_sigmoid_0)
        /*002c*/ 	.word	0x00000000
.L_7:


//--------------------- .nv.info.triton_poi_fused_sigmoid_0 --------------------------
	.section	.nv.info.triton_poi_fused_sigmoid_0,"",@"SHT_CUDA_INFO"
	.sectionflags	@""
	.align	4


	//----- nvinfo : EIATTR_CUDA_API_VERSION
	.align		4
        /*0000*/ 	.byte	0x04, 0x37
        /*0002*/ 	.short	(.L_9 - .L_8)
.L_8:
        /*0004*/ 	.word	0x0000007c


	//----- nvinfo : EIATTR_KPARAM_INFO
	.align		4
.L_9:
        /*0008*/ 	.byte	0x04, 0x17
        /*000a*/ 	.short	(.L_11 - .L_10)
.L_10:
        /*000c*/ 	.word	0x00000000
        /*0010*/ 	.short	0x0002
        /*0012*/ 	.short	0x0010
        /*0014*/ 	.byte	0x00, 0xf0, 0x11, 0x00


	//----- nvinfo : EIATTR_KPARAM_INFO
	.align		4
.L_11:
        /*0018*/ 	.byte	0x04, 0x17
        /*001a*/ 	.short	(.L_13 - .L_12)
.L_12:
        /*001c*/ 	.word	0x00000000
        /*0020*/ 	.short	0x0001
        /*0022*/ 	.short	0x0008
        /*0024*/ 	.byte	0x00, 0xf4, 0x21, 0x00


	//----- nvinfo : EIATTR_KPARAM_INFO
	.align		4
.L_13:
        /*0028*/ 	.byte	0x04, 0x17
        /*002a*/ 	.short	(.L_15 - .L_14)
.L_14:
        /*002c*/ 	.word	0x00000000
        /*0030*/ 	.short	0x0000
        /*0032*/ 	.short	0x0000
        /*0034*/ 	.byte	0x00, 0xf4, 0x21, 0x00


	//----- nvinfo : EIATTR_SPARSE_MMA_MASK
	.align		4
.L_15:
        /*0038*/ 	.byte	0x03, 0x50
        /*003a*/ 	.short	0x0000


	//----- nvinfo : EIATTR_MAXREG_COUNT
	.align		4
        /*003c*/ 	.byte	0x03, 0x1b
        /*003e*/ 	.short	0x00ff


	//----- nvinfo : EIATTR_EXIT_INSTR_OFFSETS
	.align		4
        /*0040*/ 	.byte	0x04, 0x1c
        /*0042*/ 	.short	(.L_17 - .L_16)


	//   ....[0]....
.L_16:
        /*0044*/ 	.word	0x000001d0


	//   ....[1]....
        /*0048*/ 	.word	0x000001f0


	//----- nvinfo : EIATTR_REQNTID
	.align		4
.L_17:
        /*004c*/ 	.byte	0x04, 0x10
        /*004e*/ 	.short	(.L_19 - .L_18)
.L_18:
        /*0050*/ 	.word	0x00000080
        /*0054*/ 	.word	0x00000001
        /*0058*/ 	.word	0x00000001


	//----- nvinfo : EIATTR_CRS_STACK_SIZE
	.align		4
.L_19:
        /*005c*/ 	.byte	0x04, 0x1e
        /*005e*/ 	.short	(.L_21 - .L_20)
.L_20:
        /*0060*/ 	.word	0x00000000


	//----- nvinfo : EIATTR_CBANK_PARAM_SIZE
	.align		4
.L_21:
        /*0064*/ 	.byte	0x03, 0x19
        /*0066*/ 	.short	0x0014


	//----- nvinfo : EIATTR_PARAM_CBANK
	.align		4
        /*0068*/ 	.byte	0x04, 0x0a
        /*006a*/ 	.short	(.L_23 - .L_22)
	.align		4
.L_22:
        /*006c*/ 	.word	index@(.nv.constant0.triton_poi_fused_sigmoid_0)
        /*0070*/ 	.short	0x0210
        /*0072*/ 	.short	0x0014


	//----- nvinfo : EIATTR_SW_WAR
	.align		4
.L_23:
        /*0074*/ 	.byte	0x04, 0x36
        /*0076*/ 	.short	(.L_25 - .L_24)
.L_24:
        /*0078*/ 	.word	0x00000008
.L_25:


//--------------------- .nv.callgraph             --------------------------
	.section	.nv.callgraph,"",@"SHT_CUDA_CALLGRAPH"
	.align	4
	.sectionentsize	8
	.align		4
        /*0000*/ 	.word	0x00000000
	.align		4
        /*0004*/ 	.word	0xffffffff
	.align		4
        /*0008*/ 	.word	0x00000000
	.align		4
        /*000c*/ 	.word	0xfffffffe
	.align		4
        /*0010*/ 	.word	0x00000000
	.align		4
        /*0014*/ 	.word	0xfffffffd
	.align		4
        /*0018*/ 	.word	0x00000000
	.align		4
        /*001c*/ 	.word	0xfffffffc


//--------------------- .text.triton_poi_fused_sigmoid_0 --------------------------
	.section	.text.triton_poi_fused_sigmoid_0,"ax",@progbits
	.align	128
        .global         triton_poi_fused_sigmoid_0
        .type           triton_poi_fused_sigmoid_0,@function
        .size           triton_poi_fused_sigmoid_0,(.L_x_3 - triton_poi_fused_sigmoid_0)
        .other          triton_poi_fused_sigmoid_0,@"STO_CUDA_ENTRY STV_DEFAULT"
triton_poi_fused_sigmoid_0:
.text.triton_poi_fused_sigmoid_0:
[----:B------:R-:W0:Y:S02]  /*0000*/  LDC R1, c[0x0][0x28] ;  /* 0x00000a00ff017b82 */ /* 0x000e240000000800 */
[----:B------:R-:W1:Y:S01]  /*0010*/  S2R R0, SR_TID.X ;  /* 0x0000000000007919 */ /* 0x000e620000002100 */
[----:B------:R-:W-:Y:S01]  /*0020*/  ULDC.64 UR4, c[0x0][0x208] ;  /* 0x0000820000047ab9 */ /* 0x000fe20000000a00 */
[----:B------:R-:W-:Y:S01]  /*0030*/  BSSY B0, `(.L_x_0) ;  /* 0x000000a000007945 */ /* 0x000fe20003800000 */
[----:B------:R-:W-:Y:S01]  /*0040*/  HFMA2.MMA R2, -RZ, RZ, 0, 0 ;  /* 0x00000000ff027435 */ /* 0x000fe200000001ff */
[----:B------:R-:W2:Y:S01]  /*0050*/  S2R R5, SR_CTAID.X ;  /* 0x0000000000057919 */ /* 0x000ea20000002500 */
[----:B-1----:R-:W-:-:S04]  /*0060*/  LOP3.LUT R0, R0, 0x7f, RZ, 0xc0, !PT ;  /* 0x0000007f00007812 */ /* 0x002fc800078ec0ff */
[----:B--2---:R-:W-:-:S04]  /*0070*/  LEA R5, R5, R0, 0x7 ;  /* 0x0000000005057211 */ /* 0x004fc800078e38ff */
[----:B------:R-:W-:-:S13]  /*0080*/  ISETP.GE.AND P0, PT, R5, 0x100, PT ;  /* 0x000001000500780c */ /* 0x000fda0003f06270 */
[----:B------:R-:W-:Y:S05]  /*0090*/  @P0 BRA `(.L_x_1) ;  /* 0x00000000000c0947 */ /* 0x000fea0003800000 */
[----:B------:R-:W1:Y:S02]  /*00a0*/  LDC.64 R2, c[0x0][0x210] ;  /* 0x00008400ff027b82 */ /* 0x000e640000000a00 */
[----:B-1----:R-:W-:-:S06]  /*00b0*/  IMAD.WIDE R2, R5, 0x4, R2 ;  /* 0x0000000405027825 */ /* 0x002fcc00078e0202 */
[----:B------:R1:W5:Y:S02]  /*00c0*/  LDG.E R2, desc[UR4][R2.64] ;  /* 0x0000000402027981 */ /* 0x000364000c1e1900 */
.L_x_1:
[----:B------:R-:W-:Y:S05]  /*00d0*/  BSYNC B0 ;  /* 0x0000000000007941 */ /* 0x000fea0003800000 */
.L_x_0:
[----:B-----5:R-:W-:Y:S01]  /*00e0*/  FADD R2, RZ, -R2 ;  /* 0x80000002ff027221 */ /* 0x020fe20000000000 */
[----:B------:R-:W-:-:S03]  /*00f0*/  MOV R7, 0x3e800000 ;  /* 0x3e80000000077802 */ /* 0x000fc60000000f00 */
[----:B------:R-:W-:-:S05]  /*0100*/  FMUL R0, R2, 1.4426950216293334961 ;  /* 0x3fb8aa3b02007820 */ /* 0x000fca0000400000 */
[----:B------:R-:W-:-:S13]  /*0110*/  FSETP.GEU.AND P1, PT, R0, -126, PT ;  /* 0xc2fc00000000780b */ /* 0x000fda0003f2e000 */
[----:B------:R-:W-:-:S04]  /*0120*/  @!P1 FMUL R0, R0, 0.5 ;  /* 0x3f00000000009820 */ /* 0x000fc80000400000 */
[----:B------:R-:W2:Y:S02]  /*0130*/  MUFU.EX2 R2, R0 ;  /* 0x0000000000027308 */ /* 0x000ea40000000800 */
[----:B--2---:R-:W-:-:S04]  /*0140*/  @!P1 FMUL R2, R2, R2 ;  /* 0x0000000202029220 */ /* 0x004fc80000400000 */
[----:B------:R-:W-:Y:S02]  /*0150*/  FADD R4, R2, 1 ;  /* 0x3f80000002047421 */ /* 0x000fe40000000000 */
[----:B-1----:R-:W1:Y:S03]  /*0160*/  LDC.64 R2, c[0x0][0x218] ;  /* 0x00008600ff027b82 */ /* 0x002e660000000a00 */
[----:B------:R-:W-:-:S04]  /*0170*/  FSETP.GT.AND P1, PT, R4, 8.50705917302346158658e+37, PT ;  /* 0x7e8000000400780b */ /* 0x000fc80003f24000 */
[----:B------:R-:W-:-:S09]  /*0180*/  FSEL R7, R7, 1, P1 ;  /* 0x3f80000007077808 */ /* 0x000fd20000800000 */
[----:B------:R-:W-:-:S06]  /*0190*/  @P1 FMUL R4, R4, 0.25 ;  /* 0x3e80000004041820 */ /* 0x000fcc0000400000 */
[----:B------:R-:W2:Y:S01]  /*01a0*/  MUFU.RCP R4, R4 ;  /* 0x0000000400047308 */ /* 0x000ea20000001000 */
[----:B-1----:R-:W-:-:S04]  /*01b0*/  IMAD.WIDE R2, R5, 0x4, R2 ;  /* 0x0000000405027825 */ /* 0x002fc800078e0202 */
[----:B--2---:R-:W-:Y:S01]  /*01c0*/  FMUL R7, R4, R7 ;  /* 0x0000000704077220 */ /* 0x004fe20000400000 */
[----:B------:R-:W-:Y:S06]  /*01d0*/  @P0 EXIT ;  /* 0x000000000000094d */ /* 0x000fec0003800000 */
[----:B------:R-:W-:Y:S01]  /*01e0*/  STG.E desc[UR4][R2.64], R7 ;  /* 0x0000000702007986 */ /* 0x000fe2000c101904 */
[----:B------:R-:W-:Y:S05]  /*01f0*/  EXIT ;  /* 0x000000000000794d */ /* 0x000fea0003800000 */
.L_x_2:
[----:B------:R-:W-:-:S00]  /*0200*/  BRA `(.L_x_2) ;  /* 0xfffffffc00fc7947 */ /* 0x000fc0000383ffff */
[----:B------:R-:W-:-:S00]  /*0210*/  NOP ;  /* 0x0000000000007918 */ /* 0x000fc00000000000 */
        /* <DEDUP_REMOVED lines=14> */
.L_x_3:


//--------------------- .nv.constant0.triton_poi_fused_sigmoid_0 --------------------------
	.section	.nv.constant0.triton_poi_fused_sigmoid_0,"a",@progbits
	.sectionflags	@""
	.align	4
.nv.constant0.triton_poi_fused_sigmoid_0:
	.zero		548
